//
// Generated by NVIDIA NVVM Compiler
//
// Compiler Build ID: CL-36424714
// Cuda compilation tools, release 13.0, V13.0.88
// Based on NVVM 20.0.0
//

.version 9.0
.target sm_100
.address_size 64

	// .globl	_Z7printIdv
.extern .func  (.param .b32 func_retval0) vprintf
(
	.param .b64 vprintf_param_0,
	.param .b64 vprintf_param_1
)
;
.global .align 1 .b8 $str[5] = {37, 100, 32, 10};

.visible .entry _Z7printIdv()
{
	.local .align 8 .b8 	__local_depot0[8];
	.reg .b64 	%SP;
	.reg .b64 	%SPL;
	.reg .pred 	%p<2>;
	.reg .b32 	%r<7>;
	.reg .b64 	%rd<5>;

	mov.u64 	%SPL, __local_depot0;
	cvta.local.u64 	%SP, %SPL;
	mov.u32 	%r2, %tid.x;
	mov.u32 	%r3, %ctaid.x;
	mov.u32 	%r4, %ntid.x;
	mad.lo.s32 	%r1, %r3, %r4, %r2;
	setp.gt.s32 	%p1, %r1, 9;
	@%p1 bra 	$L__BB0_2;
	add.u64 	%rd1, %SP, 0;
	add.u64 	%rd2, %SPL, 0;
	st.local.u32 	[%rd2], %r1;
	mov.u64 	%rd3, $str;
	cvta.global.u64 	%rd4, %rd3;
	{ // callseq 0, 0
	.param .b64 param0;
	st.param.b64 	[param0], %rd4;
	.param .b64 param1;
	st.param.b64 	[param1], %rd1;
	.param .b32 retval0;
	call.uni (retval0), 
	vprintf, 
	(
	param0, 
	param1
	);
	ld.param.b32 	%r5, [retval0];
	} // callseq 0
$L__BB0_2:
	ret;

}


// ===== COMPILED SASS (sm_100) =====

	.target	sm_100

	.elftype	@"ET_EXEC"


//--------------------- .note.nv.tkinfo           --------------------------
	.section	.note.nv.tkinfo,"",@"SHT_NOTE"
	.sectionflags	@"SHF_NOTE_NV_TKINFO"
	.tkinfo
        /*0018*/ 	.word	0x00000002
        /*0030*/ 	.string	""
        /*0030*/ 	.string	"ptxas"
        /*0030*/ 	.string	"Cuda compilation tools, release 13.0, V13.0.88"
        /*0030*/ 	.string	"Build cuda_13.0.r13.0/compiler.36424714_0"
        /*0030*/ 	.string	"-arch sm_100 -m 64 "



//--------------------- .note.nv.cuinfo           --------------------------
	.section	.note.nv.cuinfo,"",@"SHT_NOTE"
	.sectionflags	@"SHF_NOTE_NV_CUINFO"
        /*0018*/ 	.short	0x0002
        /*001a*/ 	.short	0x0064
        /*001c*/ 	.short	0x0082
	.zero		2


//--------------------- .nv.info                  --------------------------
	.section	.nv.info,"",@"SHT_CUDA_INFO"
	.align	4


	//----- nvinfo : EIATTR_REGCOUNT
	.align		4
        /*0000*/ 	.byte	0x04, 0x2f
        /*0002*/ 	.short	(.L_2 - .L_1)
	.align		4
.L_1:
        /*0004*/ 	.word	index@(_Z7printIdv)
        /*0008*/ 	.word	0x00000018


	//----- nvinfo : EIATTR_FRAME_SIZE
	.align		4
.L_2:
        /*000c*/ 	.byte	0x04, 0x11
        /*000e*/ 	.short	(.L_4 - .L_3)
	.align		4
.L_3:
        /*0010*/ 	.word	index@(_Z7printIdv)
        /*0014*/ 	.word	0x00000008


	//----- nvinfo : EIATTR_MIN_STACK_SIZE
	.align		4
.L_4:
        /*0018*/ 	.byte	0x04, 0x12
        /*001a*/ 	.short	(.L_6 - .L_5)
	.align		4
.L_5:
        /*001c*/ 	.word	index@(_Z7printIdv)
        /*0020*/ 	.word	0x00000008
.L_6:


//--------------------- .nv.compat                --------------------------
	.section	.nv.compat,"",@"SHT_CUDA_COMPAT_INFO"
	.align	4
        /*0000*/ 	.byte	0x02, 0x09, 0x00, 0x00, 0x02, 0x02, 0x01, 0x00, 0x02, 0x05, 0x05, 0x00, 0x03, 0x07, 0x01, 0x01
        /*0010*/ 	.byte	0x02, 0x03, 0x00, 0x00, 0x02, 0x06, 0x01, 0x00, 0x04, 0x0b, 0x08, 0x00, 0x09, 0x00, 0x00, 0x00
        /*0020*/ 	.byte	0x00, 0x00, 0x00, 0x00


//--------------------- .nv.info._Z7printIdv      --------------------------
	.section	.nv.info._Z7printIdv,"",@"SHT_CUDA_INFO"
	.sectionflags	@""
	.align	4


	//----- nvinfo : EIATTR_CUDA_API_VERSION
	.align		4
        /*0000*/ 	.byte	0x04, 0x37
        /*0002*/ 	.short	(.L_8 - .L_7)
.L_7:
        /*0004*/ 	.word	0x00000082


	//----- nvinfo : EIATTR_SPARSE_MMA_MASK
	.align		4
.L_8:
        /*0008*/ 	.byte	0x03, 0x50
        /*000a*/ 	.short	0x0000


	//----- nvinfo : EIATTR_MAXREG_COUNT
	.align		4
        /*000c*/ 	.byte	0x03, 0x1b
        /*000e*/ 	.short	0x00ff


	//----- nvinfo : EIATTR_EXTERNS
	.align		4
        /*0010*/ 	.byte	0x04, 0x0f
        /*0012*/ 	.short	(.L_10 - .L_9)


	//   ....[0]....
	.align		4
.L_9:
        /*0014*/ 	.word	index@(vprintf)


	//----- nvinfo : EIATTR_MERCURY_ISA_VERSION
	.align		4
.L_10:
        /*0018*/ 	.byte	0x03, 0x5f
        /*001a*/ 	.short	0x0101


	//----- nvinfo : EIATTR_VRC_CTA_INIT_COUNT
	.align		4
        /*001c*/ 	.byte	0x02, 0x4a
	.zero		1
	.zero		1


	//----- nvinfo : EIATTR_SYSCALL_OFFSETS
	.align		4
        /*0020*/ 	.byte	0x04, 0x46
        /*0022*/ 	.short	(.L_12 - .L_11)


	//   ....[0]....
.L_11:
        /*0024*/ 	.word	0x00000130


	//----- nvinfo : EIATTR_EXIT_INSTR_OFFSETS
	.align		4
.L_12:
        /*0028*/ 	.byte	0x04, 0x1c
        /*002a*/ 	.short	(.L_14 - .L_13)


	//   ....[0]....
.L_13:
        /*002c*/ 	.word	0x000000b0


	//   ....[1]....
        /*0030*/ 	.word	0x00000140


	//----- nvinfo : EIATTR_CRS_STACK_SIZE
	.align		4
.L_14:
        /*0034*/ 	.byte	0x04, 0x1e
        /*0036*/ 	.short	(.L_16 - .L_15)
.L_15:
        /*0038*/ 	.word	0x00000000


	//----- nvinfo : EIATTR_SW_WAR
	.align		4
.L_16:
        /*003c*/ 	.byte	0x04, 0x36
        /*003e*/ 	.short	(.L_18 - .L_17)
.L_17:
        /*0040*/ 	.word	0x00000008
.L_18:


//--------------------- .nv.callgraph             --------------------------
	.section	.nv.callgraph,"",@"SHT_CUDA_CALLGRAPH"
	.align	4
	.sectionentsize	8
	.align		4
        /*0000*/ 	.word	0x00000000
	.align		4
        /*0004*/ 	.word	0xffffffff
	.align		4
        /*0008*/ 	.word	index@(_Z7printIdv)
	.align		4
        /*000c*/ 	.word	index@(vprintf)
	.align		4
        /*0010*/ 	.word	0x00000000
	.align		4
        /*0014*/ 	.word	0xfffffffe
	.align		4
        /*0018*/ 	.word	0x00000000
	.align		4
        /*001c*/ 	.word	0xfffffffd
	.align		4
        /*0020*/ 	.word	0x00000000
	.align		4
        /*0024*/ 	.word	0xfffffffc


//--------------------- .nv.constant4             --------------------------
	.section	.nv.constant4,"a",@progbits
	.align	8
	.align		8
.nv.constant4:
        /*0000*/ 	.dword	vprintf
	.align		8
        /*0008*/ 	.dword	$str


//--------------------- .text._Z7printIdv         --------------------------
	.section	.text._Z7printIdv,"ax",@progbits
	.align	128
        .global         _Z7printIdv
        .type           _Z7printIdv,@function
        .size           _Z7printIdv,(.L_x_2 - _Z7printIdv)
        .other          _Z7printIdv,@"STO_CUDA_ENTRY STV_DEFAULT"
_Z7printIdv:
.text._Z7printIdv:
[----:B------:R-:W0:Y:S01]  /*0000*/  LDC R1, c[0x0][0x37c] ;  /* 0x0000df00ff017b82 */ /* 0x000e220000000800 */
[----:B------:R-:W1:Y:S01]  /*0010*/  S2R R0, SR_TID.X ;  /* 0x0000000000007919 */ /* 0x000e620000002100 */
[----:B------:R-:W2:Y:S06]  /*0020*/  LDCU UR5, c[0x0][0x2fc] ;  /* 0x00005f80ff0577ac */ /* 0x000eac0008000800 */
[----:B------:R-:W1:Y:S01]  /*0030*/  S2UR UR6, SR_CTAID.X ;  /* 0x00000000000679c3 */ /* 0x000e620000002500 */
[----:B0-----:R-:W-:Y:S01]  /*0040*/  VIADD R1, R1, 0xfffffff8 ;  /* 0xfffffff801017836 */ /* 0x001fe20000000000 */
[----:B------:R-:W0:Y:S06]  /*0050*/  LDCU UR4, c[0x0][0x2f8] ;  /* 0x00005f00ff0477ac */ /* 0x000e2c0008000800 */
[----:B------:R-:W1:Y:S01]  /*0060*/  LDC R3, c[0x0][0x360] ;  /* 0x0000d800ff037b82 */ /* 0x000e620000000800 */
[----:B0-----:R-:W-:-:S05]  /*0070*/  IADD3 R6, P1, PT, R1, UR4, RZ ;  /* 0x0000000401067c10 */ /* 0x001fca000ff3e0ff */
[----:B--2---:R-:W-:Y:S02]  /*0080*/  IMAD.X R7, RZ, RZ, UR5, P1 ;  /* 0x00000005ff077e24 */ /* 0x004fe400088e06ff */
[----:B-1----:R-:W-:-:S05]  /*0090*/  IMAD R0, R3, UR6, R0 ;  /* 0x0000000603007c24 */ /* 0x002fca000f8e0200 */
[----:B------:R-:W-:-:S13]  /*00a0*/  ISETP.GT.AND P0, PT, R0, 0x9, PT ;  /* 0x000000090000780c */ /* 0x000fda0003f04270 */
[----:B------:R-:W-:Y:S05]  /*00b0*/  @P0 EXIT ;  /* 0x000000000000094d */ /* 0x000fea0003800000 */
[----:B------:R-:W-:Y:S01]  /*00c0*/  MOV R2, 0x0 ;  /* 0x0000000000027802 */ /* 0x000fe20000000f00 */
[----:B------:R0:W-:Y:S01]  /*00d0*/  STL [R1], R0 ;  /* 0x0000000001007387 */ /* 0x0001e20000100800 */
[----:B------:R-:W1:Y:S04]  /*00e0*/  LDCU.64 UR4, c[0x4][0x8] ;  /* 0x01000100ff0477ac */ /* 0x000e680008000a00 */
[----:B------:R-:W2:Y:S01]  /*00f0*/  LDC.64 R2, c[0x4][R2] ;  /* 0x0100000002027b82 */ /* 0x000ea20000000a00 */
[----:B-1----:R-:W-:Y:S01]  /*0100*/  MOV R4, UR4 ;  /* 0x0000000400047c02 */ /* 0x002fe20008000f00 */
[----:B0-----:R-:W-:-:S07]  /*0110*/  IMAD.U32 R5, RZ, RZ, UR5 ;  /* 0x00000005ff057e24 */ /* 0x001fce000f8e00ff */
[----:B------:R-:W-:-:S07]  /*0120*/  LEPC R20, `(.L_x_0) ;  /* 0x000000001014794e */ /* 0x000fce0000000000 */
[----:B--2---:R-:W-:Y:S05]  /*0130*/  CALL.ABS.NOINC R2 ;  /* 0x0000000002007343 */ /* 0x004fea0003c00000 */
.L_x_0:
[----:B------:R-:W-:Y:S05]  /*0140*/  EXIT ;  /* 0x000000000000794d */ /* 0x000fea0003800000 */
.L_x_1:
[----:B------:R-:W-:-:S00]  /*0150*/  BRA `(.L_x_1) ;  /* 0xfffffffc00fc7947 */ /* 0x000fc0000383ffff */
[----:B------:R-:W-:-:S00]  /*0160*/  NOP ;  /* 0x0000000000007918 */ /* 0x000fc00000000000 */
        /* <DEDUP_REMOVED lines=9> */
.L_x_2:


//--------------------- .nv.global.init           --------------------------
	.section	.nv.global.init,"aw",@progbits
.nv.global.init:
	.type		$str,@object
	.size		$str,(.L_0 - $str)
$str:
        /*0000*/ 	.byte	0x25, 0x64, 0x20, 0x0a, 0x00
.L_0:


//--------------------- .nv.shared.reserved.0     --------------------------
	.section	.nv.shared.reserved.0,"aw",@nobits
	.weak		__nv_reservedSMEM_offset_0_alias
	.size		__nv_reservedSMEM_offset_0_alias, 0, 64
	.other		__nv_reservedSMEM_offset_0_alias,@"STO_CUDA_RESERVED_SHARED STV_DEFAULT"
__nv_reservedSMEM_offset_0_alias:
	.zero		0
	.zero		64


//--------------------- .nv.constant0._Z7printIdv --------------------------
	.section	.nv.constant0._Z7printIdv,"a",@progbits
	.sectionflags	@""
	.align	4
.nv.constant0._Z7printIdv:
	.zero		896


//--------------------- SYMBOLS --------------------------

	.type		.nv.reservedSmem.offset0,@object
	.size		.nv.reservedSmem.offset0,0x4
	.type		vprintf,@function
